def matmul_kernel(
    a_ptr,
    b_ptr,
    c_ptr,
    M,
    N,
    K,
    stride_am,
    stride_ak,
    stride_bk,
    stride_bn,
    stride_cm,
    stride_cn,
    BLOCK_M: tl.constexpr,
    BLOCK_N: tl.constexpr,
    BLOCK_K: tl.constexpr,
    GROUP_M: tl.constexpr,
):
    pid = tl.program_id(axis=0)
    num_pid_m = tl.cdiv(M, BLOCK_M)
    num_pid_n = tl.cdiv(N, BLOCK_N)
    num_pid_in_group = GROUP_M * num_pid_n
    group_id = pid // num_pid_in_group
    first_pid_m = group_id * GROUP_M
    group_size_m = min(num_pid_m - first_pid_m, GROUP_M)
    pid_m = first_pid_m + ((pid % num_pid_in_group) % group_size_m)
    pid_n = (pid % num_pid_in_group) // group_size_m

    offs_am = (pid_m * BLOCK_M + tl.arange(0, BLOCK_M)) % M
    offs_bn = (pid_n * BLOCK_N + tl.arange(0, BLOCK_N)) % N
    offs_k = tl.arange(0, BLOCK_K)
    a_ptrs = a_ptr + offs_am[:, None] * stride_am + offs_k[None, :] * stride_ak
    b_ptrs = b_ptr + offs_k[:, None] * stride_bk + offs_bn[None, :] * stride_bn

    acc = tl.zeros((BLOCK_M, BLOCK_N), dtype=tl.float32)
    for kk in range(0, tl.cdiv(K, BLOCK_K)):
        a = tl.load(a_ptrs, mask=offs_k[None, :] < K - kk * BLOCK_K, other=0.0)
        b = tl.load(b_ptrs, mask=offs_k[:, None] < K - kk * BLOCK_K, other=0.0)
        acc = tl.dot(a, b, acc)
        a_ptrs += BLOCK_K * stride_ak
        b_ptrs += BLOCK_K * stride_bk

    c = acc.to(c_ptr.dtype.element_ty)
    offs_cm = pid_m * BLOCK_M + tl.arange(0, BLOCK_M)
    offs_cn = pid_n * BLOCK_N + tl.arange(0, BLOCK_N)
    c_ptrs = c_ptr + offs_cm[:, None] * stride_cm + offs_cn[None, :] * stride_cn
    mask = (offs_cm[:, None] < M) & (offs_cn[None, :] < N)
    tl.store(c_ptrs, c, mask=mask)

# config = {"BLOCK_K": 32, "BLOCK_M": 32, "BLOCK_N": 32, "GROUP_M": 8, "arch": "sm_100", "dtype": "fp8e4m3", "num_ctas": 1, "num_stages": 2, "num_warps": 8}
# arch = sm_100


// ===== COMPILED SASS (sm_100a) =====

	.target	sm_100a

	.elftype	@"ET_EXEC"


//--------------------- .note.nv.tkinfo           --------------------------
	.section	.note.nv.tkinfo,"",@"SHT_NOTE"
	.sectionflags	@"SHF_NOTE_NV_TKINFO"
	.tkinfo
        /*0018*/ 	.word	0x00000081
        /*0030*/ 	.string	""
        /*0030*/ 	.string	"ptxas-blackwell"
        /*0030*/ 	.string	"Cuda compilation tools, release 12.9, V12.9.86"
        /*0030*/ 	.string	"Build cuda_12.9.r12.9/compiler.36037853_0"
        /*0030*/ 	.string	"-v  -suppress-debug-info  -lineinfo  -arch sm_100a "



//--------------------- .note.nv.cuver            --------------------------
	.section	.note.nv.cuver,"",@"SHT_NOTE"
	.sectionflags	@"SHF_NOTE_NV_CUVER"
        /*0018*/ 	.short	0x0001
        /*001a*/ 	.short	0x0064
        /*001c*/ 	.short	0x0001
        /*001e*/ 	.short	0x0000
        /*0020*/ 	.short	0x0001
        /*0022*/ 	.short	0x0000


//--------------------- .nv.info                  --------------------------
	.section	.nv.info,"",@"SHT_CUDA_INFO"
	.align	4


	//----- nvinfo : EIATTR_REGCOUNT
	.align		4
        /*0000*/ 	.byte	0x04, 0x2f
        /*0002*/ 	.short	(.L_1 - .L_0)
	.align		4
.L_0:
        /*0004*/ 	.word	index@(matmul_kernel)
        /*0008*/ 	.word	0x00000040


	//----- nvinfo : EIATTR_FRAME_SIZE
	.align		4
.L_1:
        /*000c*/ 	.byte	0x04, 0x11
        /*000e*/ 	.short	(.L_3 - .L_2)
	.align		4
.L_2:
        /*0010*/ 	.word	index@(matmul_kernel)
        /*0014*/ 	.word	0x00000000


	//----- nvinfo : EIATTR_MIN_STACK_SIZE
	.align		4
.L_3:
        /*0018*/ 	.byte	0x04, 0x12
        /*001a*/ 	.short	(.L_5 - .L_4)
	.align		4
.L_4:
        /*001c*/ 	.word	index@(matmul_kernel)
        /*0020*/ 	.word	0x00000000
.L_5:


//--------------------- .nv.info.matmul_kernel    --------------------------
	.section	.nv.info.matmul_kernel,"",@"SHT_CUDA_INFO"
	.sectionflags	@""
	.align	4


	//----- nvinfo : EIATTR_CUDA_API_VERSION
	.align		4
        /*0000*/ 	.byte	0x04, 0x37
        /*0002*/ 	.short	(.L_7 - .L_6)
.L_6:
        /*0004*/ 	.word	0x00000081


	//----- nvinfo : EIATTR_KPARAM_INFO
	.align		4
.L_7:
        /*0008*/ 	.byte	0x04, 0x17
        /*000a*/ 	.short	(.L_9 - .L_8)
.L_8:
        /*000c*/ 	.word	0x00000000
        /*0010*/ 	.short	0x000d
        /*0012*/ 	.short	0x0048
        /*0014*/ 	.byte	0x00, 0xf4, 0x21, 0x00


	//----- nvinfo : EIATTR_KPARAM_INFO
	.align		4
.L_9:
        /*0018*/ 	.byte	0x04, 0x17
        /*001a*/ 	.short	(.L_11 - .L_10)
.L_10:
        /*001c*/ 	.word	0x00000000
        /*0020*/ 	.short	0x000c
        /*0022*/ 	.short	0x0040
        /*0024*/ 	.byte	0x00, 0xf4, 0x21, 0x00


	//----- nvinfo : EIATTR_KPARAM_INFO
	.align		4
.L_11:
        /*0028*/ 	.byte	0x04, 0x17
        /*002a*/ 	.short	(.L_13 - .L_12)
.L_12:
        /*002c*/ 	.word	0x00000000
        /*0030*/ 	.short	0x000b
        /*0032*/ 	.short	0x0038
        /*0034*/ 	.byte	0x00, 0xf0, 0x11, 0x00


	//----- nvinfo : EIATTR_KPARAM_INFO
	.align		4
.L_13:
        /*0038*/ 	.byte	0x04, 0x17
        /*003a*/ 	.short	(.L_15 - .L_14)
.L_14:
        /*003c*/ 	.word	0x00000000
        /*0040*/ 	.short	0x000a
        /*0042*/ 	.short	0x0034
        /*0044*/ 	.byte	0x00, 0xf0, 0x11, 0x00


	//----- nvinfo : EIATTR_KPARAM_INFO
	.align		4
.L_15:
        /*0048*/ 	.byte	0x04, 0x17
        /*004a*/ 	.short	(.L_17 - .L_16)
.L_16:
        /*004c*/ 	.word	0x00000000
        /*0050*/ 	.short	0x0009
        /*0052*/ 	.short	0x0030
        /*0054*/ 	.byte	0x00, 0xf0, 0x11, 0x00


	//----- nvinfo : EIATTR_KPARAM_INFO
	.align		4
.L_17:
        /*0058*/ 	.byte	0x04, 0x17
        /*005a*/ 	.short	(.L_19 - .L_18)
.L_18:
        /*005c*/ 	.word	0x00000000
        /*0060*/ 	.short	0x0008
        /*0062*/ 	.short	0x002c
        /*0064*/ 	.byte	0x00, 0xf0, 0x11, 0x00


	//----- nvinfo : EIATTR_KPARAM_INFO
	.align		4
.L_19:
        /*0068*/ 	.byte	0x04, 0x17
        /*006a*/ 	.short	(.L_21 - .L_20)
.L_20:
        /*006c*/ 	.word	0x00000000
        /*0070*/ 	.short	0x0007
        /*0072*/ 	.short	0x0028
        /*0074*/ 	.byte	0x00, 0xf0, 0x11, 0x00


	//----- nvinfo : EIATTR_KPARAM_INFO
	.align		4
.L_21:
        /*0078*/ 	.byte	0x04, 0x17
        /*007a*/ 	.short	(.L_23 - .L_22)
.L_22:
        /*007c*/ 	.word	0x00000000
        /*0080*/ 	.short	0x0006
        /*0082*/ 	.short	0x0024
        /*0084*/ 	.byte	0x00, 0xf0, 0x11, 0x00


	//----- nvinfo : EIATTR_KPARAM_INFO
	.align		4
.L_23:
        /*0088*/ 	.byte	0x04, 0x17
        /*008a*/ 	.short	(.L_25 - .L_24)
.L_24:
        /*008c*/ 	.word	0x00000000
        /*0090*/ 	.short	0x0005
        /*0092*/ 	.short	0x0020
        /*0094*/ 	.byte	0x00, 0xf0, 0x11, 0x00


	//----- nvinfo : EIATTR_KPARAM_INFO
	.align		4
.L_25:
        /*0098*/ 	.byte	0x04, 0x17
        /*009a*/ 	.short	(.L_27 - .L_26)
.L_26:
        /*009c*/ 	.word	0x00000000
        /*00a0*/ 	.short	0x0004
        /*00a2*/ 	.short	0x001c
        /*00a4*/ 	.byte	0x00, 0xf0, 0x11, 0x00


	//----- nvinfo : EIATTR_KPARAM_INFO
	.align		4
.L_27:
        /*00a8*/ 	.byte	0x04, 0x17
        /*00aa*/ 	.short	(.L_29 - .L_28)
.L_28:
        /*00ac*/ 	.word	0x00000000
        /*00b0*/ 	.short	0x0003
        /*00b2*/ 	.short	0x0018
        /*00b4*/ 	.byte	0x00, 0xf0, 0x11, 0x00


	//----- nvinfo : EIATTR_KPARAM_INFO
	.align		4
.L_29:
        /*00b8*/ 	.byte	0x04, 0x17
        /*00ba*/ 	.short	(.L_31 - .L_30)
.L_30:
        /*00bc*/ 	.word	0x00000000
        /*00c0*/ 	.short	0x0002
        /*00c2*/ 	.short	0x0010
        /*00c4*/ 	.byte	0x00, 0xf4, 0x21, 0x00


	//----- nvinfo : EIATTR_KPARAM_INFO
	.align		4
.L_31:
        /*00c8*/ 	.byte	0x04, 0x17
        /*00ca*/ 	.short	(.L_33 - .L_32)
.L_32:
        /*00cc*/ 	.word	0x00000000
        /*00d0*/ 	.short	0x0001
        /*00d2*/ 	.short	0x0008
        /*00d4*/ 	.byte	0x00, 0xf4, 0x21, 0x00


	//----- nvinfo : EIATTR_KPARAM_INFO
	.align		4
.L_33:
        /*00d8*/ 	.byte	0x04, 0x17
        /*00da*/ 	.short	(.L_35 - .L_34)
.L_34:
        /*00dc*/ 	.word	0x00000000
        /*00e0*/ 	.short	0x0000
        /*00e2*/ 	.short	0x0000
        /*00e4*/ 	.byte	0x00, 0xf4, 0x21, 0x00


	//----- nvinfo : EIATTR_SPARSE_MMA_MASK
	.align		4
.L_35:
        /*00e8*/ 	.byte	0x03, 0x50
        /*00ea*/ 	.short	0x0000


	//----- nvinfo : EIATTR_MAXREG_COUNT
	.align		4
        /*00ec*/ 	.byte	0x03, 0x1b
        /*00ee*/ 	.short	0x00ff


	//----- nvinfo : EIATTR_NUM_BARRIERS
	.align		4
        /*00f0*/ 	.byte	0x02, 0x4c
        /*00f2*/ 	.byte	0x01
	.zero		1


	//----- nvinfo : EIATTR_VRC_CTA_INIT_COUNT
	.align		4
        /*00f4*/ 	.byte	0x02, 0x4a
	.zero		1
	.zero		1


	//----- nvinfo : EIATTR_EXIT_INSTR_OFFSETS
	.align		4
        /*00f8*/ 	.byte	0x04, 0x1c
        /*00fa*/ 	.short	(.L_37 - .L_36)


	//   ....[0]....
.L_36:
        /*00fc*/ 	.word	0x000019c0


	//   ....[1]....
        /*0100*/ 	.word	0x000019e0


	//----- nvinfo : EIATTR_REQNTID
	.align		4
.L_37:
        /*0104*/ 	.byte	0x04, 0x10
        /*0106*/ 	.short	(.L_39 - .L_38)
.L_38:
        /*0108*/ 	.word	0x00000100
        /*010c*/ 	.word	0x00000001
        /*0110*/ 	.word	0x00000001


	//----- nvinfo : EIATTR_CBANK_PARAM_SIZE
	.align		4
.L_39:
        /*0114*/ 	.byte	0x03, 0x19
        /*0116*/ 	.short	0x0050


	//----- nvinfo : EIATTR_PARAM_CBANK
	.align		4
        /*0118*/ 	.byte	0x04, 0x0a
        /*011a*/ 	.short	(.L_41 - .L_40)
	.align		4
.L_40:
        /*011c*/ 	.word	index@(.nv.constant0.matmul_kernel)
        /*0120*/ 	.short	0x0380
        /*0122*/ 	.short	0x0050


	//----- nvinfo : EIATTR_SW_WAR
	.align		4
.L_41:
        /*0124*/ 	.byte	0x04, 0x36
        /*0126*/ 	.short	(.L_43 - .L_42)
.L_42:
        /*0128*/ 	.word	0x00000008
.L_43:


//--------------------- .nv.compat                --------------------------
	.section	.nv.compat,"",@"SHT_CUDA_COMPAT_INFO"
	.align	4
        /*0000*/ 	.byte	0x02, 0x02, 0x02, 0x00, 0x02, 0x05, 0x05, 0x00, 0x02, 0x03, 0x00, 0x00, 0x02, 0x06, 0x01, 0x00


//--------------------- .nv.callgraph             --------------------------
	.section	.nv.callgraph,"",@"SHT_CUDA_CALLGRAPH"
	.align	4
	.sectionentsize	8
	.align		4
        /*0000*/ 	.word	0x00000000
	.align		4
        /*0004*/ 	.word	0xffffffff
	.align		4
        /*0008*/ 	.word	0x00000000
	.align		4
        /*000c*/ 	.word	0xfffffffe
	.align		4
        /*0010*/ 	.word	0x00000000
	.align		4
        /*0014*/ 	.word	0xfffffffd
	.align		4
        /*0018*/ 	.word	0x00000000
	.align		4
        /*001c*/ 	.word	0xfffffffc


//--------------------- .text.matmul_kernel       --------------------------
	.section	.text.matmul_kernel,"ax",@progbits
	.align	128
        .global         matmul_kernel
        .type           matmul_kernel,@function
        .size           matmul_kernel,(.L_x_3 - matmul_kernel)
        .other          matmul_kernel,@"STO_CUDA_ENTRY STV_DEFAULT"
matmul_kernel:
.text.matmul_kernel:
[----:B------:R-:W0:Y:S08]  /*0000*/  LDC R1, c[0x0][0x37c] ;  /* 0x0000df00ff017b82 */ /* 0x000e300000000800 */
[----:B------:R-:W1:Y:S01]  /*0010*/  LDC.64 R22, c[0x0][0x398] ;  /* 0x0000e600ff167b82 */ /* 0x000e620000000a00 */
[----:B------:R-:W2:Y:S01]  /*0020*/  S2R R5, SR_CTAID.X ;  /* 0x0000000000057919 */ /* 0x000ea20000002500 */
[----:B------:R-:W-:Y:S01]  /*0030*/  UMOV UR4, 0x400 ;  /* 0x0000040000047882 */ /* 0x000fe20000000000 */
[----:B------:R-:W3:Y:S05]  /*0040*/  LDCU.64 UR8, c[0x0][0x358] ;  /* 0x00006b00ff0877ac */ /* 0x000eea0008000a00 */
[----:B------:R-:W4:Y:S01]  /*0050*/  S2UR UR5, SR_CgaCtaId ;  /* 0x00000000000579c3 */ /* 0x000f220000008800 */
[----:B-1----:R-:W-:-:S05]  /*0060*/  VIADD R0, R23, 0x1f ;  /* 0x0000001f17007836 */ /* 0x002fca0000000000 */
[----:B------:R-:W-:Y:S01]  /*0070*/  SHF.R.S32.HI R3, RZ, 0x1f, R0 ;  /* 0x0000001fff037819 */ /* 0x000fe20000011400 */
[----:B----4-:R-:W-:-:S03]  /*0080*/  ULEA UR4, UR5, UR4, 0x18 ;  /* 0x0000000405047291 */ /* 0x010fc6000f8ec0ff */
[----:B------:R-:W-:Y:S02]  /*0090*/  LEA.HI R3, R3, R0, RZ, 0x5 ;  /* 0x0000000003037211 */ /* 0x000fe400078f28ff */
[----:B--2---:R-:W-:Y:S02]  /*00a0*/  IABS R8, R5 ;  /* 0x0000000500087213 */ /* 0x004fe40000000000 */
[----:B------:R-:W-:-:S05]  /*00b0*/  SHF.R.S32.HI R3, RZ, 0x5, R3 ;  /* 0x00000005ff037819 */ /* 0x000fca0000011403 */
[----:B------:R-:W-:-:S05]  /*00c0*/  IMAD.SHL.U32 R4, R3, 0x8, RZ ;  /* 0x0000000803047824 */ /* 0x000fca00078e00ff */
[-C--:B------:R-:W-:Y:S02]  /*00d0*/  IABS R7, R4.reuse ;  /* 0x0000000400077213 */ /* 0x080fe40000000000 */
[----:B------:R-:W-:Y:S02]  /*00e0*/  IABS R10, R4 ;  /* 0x00000004000a7213 */ /* 0x000fe40000000000 */
[----:B------:R-:W1:Y:S08]  /*00f0*/  I2F.RP R0, R7 ;  /* 0x0000000700007306 */ /* 0x000e700000209400 */
[----:B-1----:R-:W1:Y:S02]  /*0100*/  MUFU.RCP R0, R0 ;  /* 0x0000000000007308 */ /* 0x002e640000001000 */
[----:B-1----:R-:W-:-:S02]  /*0110*/  VIADD R2, R0, 0xffffffe ;  /* 0x0ffffffe00027836 */ /* 0x002fc40000000000 */
[----:B------:R-:W-:-:S04]  /*0120*/  IMAD.MOV R0, RZ, RZ, -R10 ;  /* 0x000000ffff007224 */ /* 0x000fc800078e0a0a */
[----:B------:R1:W2:Y:S02]  /*0130*/  F2I.FTZ.U32.TRUNC.NTZ R3, R2 ;  /* 0x0000000200037305 */ /* 0x0002a4000021f000 */
[----:B-1----:R-:W-:Y:S02]  /*0140*/  IMAD.MOV.U32 R2, RZ, RZ, RZ ;  /* 0x000000ffff027224 */ /* 0x002fe400078e00ff */
[----:B--2---:R-:W-:-:S04]  /*0150*/  IMAD.MOV R6, RZ, RZ, -R3 ;  /* 0x000000ffff067224 */ /* 0x004fc800078e0a03 */
[----:B------:R-:W-:Y:S02]  /*0160*/  IMAD R9, R6, R7, RZ ;  /* 0x0000000706097224 */ /* 0x000fe400078e02ff */
[----:B------:R-:W-:Y:S02]  /*0170*/  IMAD.MOV.U32 R6, RZ, RZ, R8 ;  /* 0x000000ffff067224 */ /* 0x000fe400078e0008 */
[----:B------:R-:W-:-:S06]  /*0180*/  IMAD.HI.U32 R3, R3, R9, R2 ;  /* 0x0000000903037227 */ /* 0x000fcc00078e0002 */
[----:B------:R-:W-:-:S04]  /*0190*/  IMAD.HI.U32 R3, R3, R6, RZ ;  /* 0x0000000603037227 */ /* 0x000fc800078e00ff */
[----:B------:R-:W-:-:S05]  /*01a0*/  IMAD R0, R3, R0, R6 ;  /* 0x0000000003007224 */ /* 0x000fca00078e0206 */
[----:B------:R-:W-:-:S13]  /*01b0*/  ISETP.GT.U32.AND P1, PT, R7, R0, PT ;  /* 0x000000000700720c */ /* 0x000fda0003f24070 */
[----:B------:R-:W-:Y:S02]  /*01c0*/  @!P1 IMAD.IADD R0, R0, 0x1, -R7 ;  /* 0x0000000100009824 */ /* 0x000fe400078e0a07 */
[----:B------:R-:W-:Y:S01]  /*01d0*/  @!P1 VIADD R3, R3, 0x1 ;  /* 0x0000000103039836 */ /* 0x000fe20000000000 */
[----:B------:R-:W-:Y:S02]  /*01e0*/  ISETP.NE.AND P1, PT, R4, RZ, PT ;  /* 0x000000ff0400720c */ /* 0x000fe40003f25270 */
[----:B------:R-:W-:Y:S02]  /*01f0*/  ISETP.GE.U32.AND P0, PT, R0, R7, PT ;  /* 0x000000070000720c */ /* 0x000fe40003f06070 */
[----:B------:R-:W-:-:S04]  /*0200*/  LOP3.LUT R0, R5, R4, RZ, 0x3c, !PT ;  /* 0x0000000405007212 */ /* 0x000fc800078e3cff */
[----:B------:R-:W-:Y:S01]  /*0210*/  ISETP.GE.AND P2, PT, R0, RZ, PT ;  /* 0x000000ff0000720c */ /* 0x000fe20003f46270 */
[----:B------:R-:W-:-:S06]  /*0220*/  VIADD R0, R22, 0x1f ;  /* 0x0000001f16007836 */ /* 0x000fcc0000000000 */
[----:B------:R-:W-:-:S04]  /*0230*/  @P0 VIADD R3, R3, 0x1 ;  /* 0x0000000103030836 */ /* 0x000fc80000000000 */
[----:B------:R-:W-:Y:S01]  /*0240*/  IMAD.MOV.U32 R2, RZ, RZ, R3 ;  /* 0x000000ffff027224 */ /* 0x000fe200078e0003 */
[----:B------:R-:W-:-:S03]  /*0250*/  SHF.R.S32.HI R3, RZ, 0x1f, R0 ;  /* 0x0000001fff037819 */ /* 0x000fc60000011400 */
[----:B------:R-:W-:Y:S01]  /*0260*/  @!P2 IMAD.MOV R2, RZ, RZ, -R2 ;  /* 0x000000ffff02a224 */ /* 0x000fe200078e0a02 */
[----:B------:R-:W-:Y:S02]  /*0270*/  @!P1 LOP3.LUT R2, RZ, R4, RZ, 0x33, !PT ;  /* 0x00000004ff029212 */ /* 0x000fe400078e33ff */
[----:B------:R-:W-:-:S03]  /*0280*/  LEA.HI R3, R3, R0, RZ, 0x5 ;  /* 0x0000000003037211 */ /* 0x000fc600078f28ff */
[----:B------:R-:W-:Y:S02]  /*0290*/  IMAD.SHL.U32 R14, R2, 0x8, RZ ;  /* 0x00000008020e7824 */ /* 0x000fe400078e00ff */
[----:B------:R-:W-:-:S03]  /*02a0*/  IMAD.MOV R2, RZ, RZ, -R2 ;  /* 0x000000ffff027224 */ /* 0x000fc600078e0a02 */
[----:B------:R-:W-:Y:S01]  /*02b0*/  LEA.HI.SX32 R3, R3, -R14, 0x1b ;  /* 0x8000000e03037211 */ /* 0x000fe200078fdaff */
[----:B------:R-:W-:-:S03]  /*02c0*/  IMAD R8, R4, R2, R5 ;  /* 0x0000000204087224 */ /* 0x000fc600078e0205 */
[----:B------:R-:W-:Y:S02]  /*02d0*/  VIMNMX R11, PT, PT, R3, 0x8, PT ;  /* 0x00000008030b7848 */ /* 0x000fe40003fe0100 */
[----:B------:R-:W-:Y:S02]  /*02e0*/  IABS R9, R8 ;  /* 0x0000000800097213 */ /* 0x000fe40000000000 */
[-C--:B------:R-:W-:Y:S02]  /*02f0*/  IABS R7, R11.reuse ;  /* 0x0000000b00077213 */ /* 0x080fe40000000000 */
[----:B------:R-:W-:Y:S02]  /*0300*/  IABS R4, R11 ;  /* 0x0000000b00047213 */ /* 0x000fe40000000000 */
[----:B------:R-:W1:Y:S08]  /*0310*/  I2F.RP R0, R7 ;  /* 0x0000000700007306 */ /* 0x000e700000209400 */
[----:B-1----:R-:W1:Y:S02]  /*0320*/  MUFU.RCP R0, R0 ;  /* 0x0000000000007308 */ /* 0x002e640000001000 */
[----:B-1----:R-:W-:-:S02]  /*0330*/  VIADD R3, R0, 0xffffffe ;  /* 0x0ffffffe00037836 */ /* 0x002fc40000000000 */
[----:B------:R-:W-:Y:S02]  /*0340*/  IMAD.MOV R0, RZ, RZ, -R4 ;  /* 0x000000ffff007224 */ /* 0x000fe400078e0a04 */
[----:B------:R-:W1:Y:S02]  /*0350*/  LDC R4, c[0x0][0x3a0] ;  /* 0x0000e800ff047b82 */ /* 0x000e640000000800 */
[----:B------:R-:W2:Y:S02]  /*0360*/  F2I.FTZ.U32.TRUNC.NTZ R3, R3 ;  /* 0x0000000300037305 */ /* 0x000ea4000021f000 */
[----:B--2---:R-:W-:-:S04]  /*0370*/  IMAD.MOV R6, RZ, RZ, -R3 ;  /* 0x000000ffff067224 */ /* 0x004fc800078e0a03 */
[----:B------:R-:W-:Y:S02]  /*0380*/  IMAD.MOV.U32 R2, RZ, RZ, R6 ;  /* 0x000000ffff027224 */ /* 0x000fe400078e0006 */
[----:B-1----:R-:W-:Y:S02]  /*0390*/  VIADD R4, R4, 0x1f ;  /* 0x0000001f04047836 */ /* 0x002fe40000000000 */
[----:B------:R-:W-:Y:S02]  /*03a0*/  IMAD R5, R2, R7, RZ ;  /* 0x0000000702057224 */ /* 0x000fe400078e02ff */
[----:B------:R-:W-:-:S04]  /*03b0*/  IMAD.MOV.U32 R2, RZ, RZ, RZ ;  /* 0x000000ffff027224 */ /* 0x000fc800078e00ff */
        /* <DEDUP_REMOVED lines=9> */
[----:B------:R-:W-:Y:S02]  /*0450*/  ISETP.GE.AND P2, PT, R0, RZ, PT ;  /* 0x000000ff0000720c */ /* 0x000fe40003f46270 */
[----:B------:R-:W1:Y:S05]  /*0460*/  S2R R0, SR_TID.X ;  /* 0x0000000000007919 */ /* 0x000e6a0000002100 */
[----:B------:R-:W-:Y:S01]  /*0470*/  @P0 VIADD R2, R2, 0x1 ;  /* 0x0000000102020836 */ /* 0x000fe20000000000 */
[----:B------:R-:W-:-:S03]  /*0480*/  ISETP.GT.AND P0, PT, R4, 0x1f, PT ;  /* 0x0000001f0400780c */ /* 0x000fc60003f04270 */
[----:B------:R-:W-:-:S04]  /*0490*/  IMAD.MOV.U32 R6, RZ, RZ, R2 ;  /* 0x000000ffff067224 */ /* 0x000fc800078e0002 */
[----:B------:R-:W-:Y:S01]  /*04a0*/  @!P2 IMAD.MOV R6, RZ, RZ, -R6 ;  /* 0x000000ffff06a224 */ /* 0x000fe200078e0a06 */
[----:B------:R-:W-:-:S05]  /*04b0*/  @!P1 LOP3.LUT R6, RZ, R11, RZ, 0x33, !PT ;  /* 0x0000000bff069212 */ /* 0x000fca00078e33ff */
[----:B------:R-:W-:Y:S01]  /*04c0*/  IMAD.MOV R2, RZ, RZ, -R6 ;  /* 0x000000ffff027224 */ /* 0x000fe200078e0a06 */
[----:B------:R-:W-:Y:S01]  /*04d0*/  @!P0 CS2R R16, SRZ ;  /* 0x0000000000108805 */ /* 0x000fe2000001ff00 */
[----:B------:R-:W-:Y:S01]  /*04e0*/  IMAD.SHL.U32 R13, R6, 0x20, RZ ;  /* 0x00000020060d7824 */ /* 0x000fe200078e00ff */
[----:B------:R-:W-:Y:S01]  /*04f0*/  @!P0 CS2R R18, SRZ ;  /* 0x0000000000128805 */ /* 0x000fe2000001ff00 */
[----:B------:R-:W-:-:S04]  /*0500*/  IMAD R2, R11, R2, R8 ;  /* 0x000000020b027224 */ /* 0x000fc800078e0208 */
[----:B------:R-:W-:Y:S01]  /*0510*/  IMAD.IADD R14, R14, 0x1, R2 ;  /* 0x000000010e0e7824 */ /* 0x000fe200078e0202 */
[--C-:B-1----:R-:W-:Y:S01]  /*0520*/  SHF.R.U32.HI R40, RZ, 0x5, R0.reuse ;  /* 0x00000005ff287819 */ /* 0x102fe20000011600 */
[C---:B------:R-:W-:Y:S01]  /*0530*/  @!P0 IMAD.SHL.U32 R2, R0.reuse, 0x20, RZ ;  /* 0x0000002000028824 */ /* 0x040fe200078e00ff */
[----:B------:R-:W-:Y:S02]  /*0540*/  SHF.R.U32.HI R38, RZ, 0x5, R0 ;  /* 0x00000005ff267819 */ /* 0x000fe40000011600 */
[----:B------:R-:W-:Y:S02]  /*0550*/  LOP3.LUT R39, R0, 0x1f, RZ, 0xc0, !PT ;  /* 0x0000001f00277812 */ /* 0x000fe400078ec0ff */
[----:B------:R-:W-:Y:S01]  /*0560*/  SGXT.U32 R40, R40, 0x3 ;  /* 0x000000032828781a */ /* 0x000fe20000000000 */
[----:B------:R-:W-:Y:S01]  /*0570*/  VIADD R38, R38, 0x18 ;  /* 0x0000001826267836 */ /* 0x000fe20000000000 */
[----:B------:R-:W-:Y:S01]  /*0580*/  @!P0 LOP3.LUT R3, R0, 0x80, RZ, 0xc0, !PT ;  /* 0x0000008000038812 */ /* 0x000fe200078ec0ff */
[----:B------:R-:W-:Y:S01]  /*0590*/  IMAD R14, R14, 0x20, R39 ;  /* 0x000000200e0e7824 */ /* 0x000fe200078e0227 */
[----:B------:R-:W-:-:S02]  /*05a0*/  LOP3.LUT R10, R13, R40, RZ, 0xfc, !PT ;  /* 0x000000280d0a7212 */ /* 0x000fc400078efcff */
[C-C-:B------:R-:W-:Y:S02]  /*05b0*/  LOP3.LUT R11, R13.reuse, 0x8, R40.reuse, 0xfe, !PT ;  /* 0x000000080d0b7812 */ /* 0x140fe400078efe28 */
[----:B------:R-:W-:Y:S01]  /*05c0*/  LOP3.LUT R12, R13, 0x10, R40, 0xfe, !PT ;  /* 0x000000100d0c7812 */ /* 0x000fe200078efe28 */
[----:B------:R-:W-:Y:S01]  /*05d0*/  IMAD.IADD R13, R38, 0x1, R13 ;  /* 0x00000001260d7824 */ /* 0x000fe200078e020d */
[----:B------:R-:W-:Y:S02]  /*05e0*/  @!P0 SHF.R.U32.HI R5, RZ, 0x1, R0 ;  /* 0x00000001ff058819 */ /* 0x000fe40000011600 */
[----:B------:R-:W-:Y:S01]  /*05f0*/  @!P0 LOP3.LUT R9, R2, 0x60, RZ, 0xc0, !PT ;  /* 0x0000006002098812 */ /* 0x000fe200078ec0ff */
[----:B0--3--:R-:W-:Y:S06]  /*0600*/  @!P0 BRA `(.L_x_0) ;  /* 0x0000001000088947 */ /* 0x009fec0003800000 */
[----:B------:R-:W-:Y:S01]  /*0610*/  IABS R2, R23 ;  /* 0x0000001700027213 */ /* 0x000fe20000000000 */
[----:B------:R-:W0:Y:S01]  /*0620*/  LDCU UR6, c[0x0][0x3b0] ;  /* 0x00007600ff0677ac */ /* 0x000e220008000800 */
[----:B------:R-:W-:Y:S01]  /*0630*/  IABS R6, R22 ;  /* 0x0000001600067213 */ /* 0x000fe20000000000 */
[----:B------:R-:W1:Y:S01]  /*0640*/  LDC R43, c[0x0][0x3a8] ;  /* 0x0000ea00ff2b7b82 */ /* 0x000e620000000800 */
[----:B------:R-:W2:Y:S01]  /*0650*/  I2F.RP R3, R2 ;  /* 0x0000000200037306 */ /* 0x000ea20000209400 */
[----:B------:R-:W-:Y:S01]  /*0660*/  IABS R19, R11 ;  /* 0x0000000b00137213 */ /* 0x000fe20000000000 */
[----:B------:R-:W3:Y:S01]  /*0670*/  LDCU.128 UR12, c[0x0][0x380] ;  /* 0x00007000ff0c77ac */ /* 0x000ee20008000c00 */
[----:B------:R-:W-:Y:S01]  /*0680*/  IABS R21, R10 ;  /* 0x0000000a00157213 */ /* 0x000fe20000000000 */
[----:B------:R-:W-:Y:S01]  /*0690*/  IMAD.SHL.U32 R20, R0, 0x2, RZ ;  /* 0x0000000200147824 */ /* 0x000fe200078e00ff */
[----:B------:R-:W-:Y:S01]  /*06a0*/  IABS R25, R14 ;  /* 0x0000000e00197213 */ /* 0x000fe20000000000 */
[----:B------:R-:W4:Y:S01]  /*06b0*/  LDCU UR7, c[0x0][0x3a4] ;  /* 0x00007480ff0777ac */ /* 0x000f220008000800 */
[----:B------:R-:W-:Y:S01]  /*06c0*/  ISETP.GE.AND P5, PT, R10, RZ, PT ;  /* 0x000000ff0a00720c */ /* 0x000fe20003fa6270 */
[----:B------:R-:W5:Y:S01]  /*06d0*/  I2F.RP R5, R6 ;  /* 0x0000000600057306 */ /* 0x000f620000209400 */
[----:B------:R-:W-:Y:S01]  /*06e0*/  ISETP.GE.AND P6, PT, R14, RZ, PT ;  /* 0x000000ff0e00720c */ /* 0x000fe20003fc6270 */
[----:B------:R-:W0:Y:S01]  /*06f0*/  LDCU UR5, c[0x0][0x3ac] ;  /* 0x00007580ff0577ac */ /* 0x000e220008000800 */
[----:B------:R-:W-:-:S02]  /*0700*/  LOP3.LUT R42, R40, 0x8, RZ, 0xfc, !PT ;  /* 0x00000008282a7812 */ /* 0x000fc400078efcff */
[----:B------:R-:W-:-:S03]  /*0710*/  LOP3.LUT R41, R40, 0x10, RZ, 0xfc, !PT ;  /* 0x0000001028297812 */ /* 0x000fc600078efcff */
[----:B--2---:R-:W2:Y:S01]  /*0720*/  MUFU.RCP R3, R3 ;  /* 0x0000000300037308 */ /* 0x004ea20000001000 */
[----:B-1----:R-:W-:-:S07]  /*0730*/  IMAD R38, R38, R43, RZ ;  /* 0x0000002b26267224 */ /* 0x002fce00078e02ff */
[----:B-----5:R-:W1:Y:S01]  /*0740*/  MUFU.RCP R5, R5 ;  /* 0x0000000500057308 */ /* 0x020e620000001000 */
[-C--:B------:R-:W-:Y:S02]  /*0750*/  IMAD R40, R40, R43.reuse, RZ ;  /* 0x0000002b28287224 */ /* 0x080fe400078e02ff */
[-C--:B------:R-:W-:Y:S02]  /*0760*/  IMAD R41, R41, R43.reuse, RZ ;  /* 0x0000002b29297224 */ /* 0x080fe400078e02ff */
[----:B------:R-:W-:Y:S02]  /*0770*/  IMAD R42, R42, R43, RZ ;  /* 0x0000002b2a2a7224 */ /* 0x000fe400078e02ff */
[----:B------:R-:W-:Y:S02]  /*0780*/  IMAD.SHL.U32 R43, R43, 0x20, RZ ;  /* 0x000000202b2b7824 */ /* 0x000fe400078e00ff */
[----:B--2---:R-:W-:Y:S02]  /*0790*/  VIADD R8, R3, 0xffffffe ;  /* 0x0ffffffe03087836 */ /* 0x004fe40000000000 */
[----:B0-----:R-:W-:Y:S01]  /*07a0*/  IMAD R39, R39, UR5, RZ ;  /* 0x0000000527277c24 */ /* 0x001fe2000f8e02ff */
[----:B------:R-:W-:Y:S01]  /*07b0*/  USHF.L.U32 UR5, UR5, 0x5, URZ ;  /* 0x0000000505057899 */ /* 0x000fe200080006ff */
[----:B------:R0:W2:Y:S01]  /*07c0*/  F2I.FTZ.U32.TRUNC.NTZ R9, R8 ;  /* 0x0000000800097305 */ /* 0x0000a2000021f000 */
[----:B-1----:R-:W-:Y:S01]  /*07d0*/  VIADD R16, R5, 0xffffffe ;  /* 0x0ffffffe05107836 */ /* 0x002fe20000000000 */
[----:B------:R-:W-:-:S06]  /*07e0*/  IABS R5, R13 ;  /* 0x0000000d00057213 */ /* 0x000fcc0000000000 */
[----:B------:R1:W5:Y:S01]  /*07f0*/  F2I.FTZ.U32.TRUNC.NTZ R17, R16 ;  /* 0x0000001000117305 */ /* 0x000362000021f000 */
[----:B0-----:R-:W-:Y:S02]  /*0800*/  IMAD.MOV.U32 R8, RZ, RZ, RZ ;  /* 0x000000ffff087224 */ /* 0x001fe400078e00ff */
[----:B--2---:R-:W-:Y:S02]  /*0810*/  IMAD.MOV R7, RZ, RZ, -R9 ;  /* 0x000000ffff077224 */ /* 0x004fe400078e0a09 */
[----:B-1----:R-:W-:Y:S02]  /*0820*/  IMAD.MOV.U32 R16, RZ, RZ, RZ ;  /* 0x000000ffff107224 */ /* 0x002fe400078e00ff */
[----:B------:R-:W-:-:S04]  /*0830*/  IMAD R7, R7, R2, RZ ;  /* 0x0000000207077224 */ /* 0x000fc800078e02ff */
[----:B------:R-:W-:Y:S01]  /*0840*/  IMAD.HI.U32 R9, R9, R7, R8 ;  /* 0x0000000709097227 */ /* 0x000fe200078e0008 */
[----:B------:R-:W-:-:S03]  /*0850*/  IABS R8, R12 ;  /* 0x0000000c00087213 */ /* 0x000fc60000000000 */
[----:B-----5:R-:W-:-:S04]  /*0860*/  IMAD.MOV R3, RZ, RZ, -R17 ;  /* 0x000000ffff037224 */ /* 0x020fc800078e0a11 */
[----:B------:R-:W-:Y:S02]  /*0870*/  IMAD R7, R3, R6, RZ ;  /* 0x0000000603077224 */ /* 0x000fe400078e02ff */
[----:B------:R-:W-:-:S04]  /*0880*/  IMAD.HI.U32 R3, R9, R5, RZ ;  /* 0x0000000509037227 */ /* 0x000fc800078e00ff */
[----:B------:R-:W-:-:S04]  /*0890*/  IMAD.HI.U32 R16, R17, R7, R16 ;  /* 0x0000000711107227 */ /* 0x000fc800078e0010 */
[----:B------:R-:W-:Y:S02]  /*08a0*/  IMAD.MOV R17, RZ, RZ, -R3 ;  /* 0x000000ffff117224 */ /* 0x000fe400078e0a03 */
[----:B------:R-:W-:-:S04]  /*08b0*/  IMAD.HI.U32 R3, R9, R8, RZ ;  /* 0x0000000809037227 */ /* 0x000fc800078e00ff */
[----:B------:R-:W-:Y:S02]  /*08c0*/  IMAD.MOV R15, RZ, RZ, -R3 ;  /* 0x000000ffff0f7224 */ /* 0x000fe400078e0a03 */
[----:B------:R-:W-:-:S04]  /*08d0*/  IMAD.HI.U32 R7, R9, R19, RZ ;  /* 0x0000001309077227 */ /* 0x000fc800078e00ff */
[----:B------:R-:W-:-:S04]  /*08e0*/  IMAD.HI.U32 R3, R9, R21, RZ ;  /* 0x0000001509037227 */ /* 0x000fc800078e00ff */
[----:B------:R-:W-:-:S04]  /*08f0*/  IMAD.HI.U32 R16, R16, R25, RZ ;  /* 0x0000001910107227 */ /* 0x000fc800078e00ff */
[----:B------:R-:W-:Y:S02]  /*0900*/  IMAD.MOV R18, RZ, RZ, -R7 ;  /* 0x000000ffff127224 */ /* 0x000fe400078e0a07 */
[----:B------:R-:W-:Y:S02]  /*0910*/  IMAD.MOV R3, RZ, RZ, -R3 ;  /* 0x000000ffff037224 */ /* 0x000fe400078e0a03 */
[----:B------:R-:W-:Y:S02]  /*0920*/  IMAD.MOV R16, RZ, RZ, -R16 ;  /* 0x000000ffff107224 */ /* 0x000fe400078e0a10 */
[C---:B------:R-:W-:Y:S02]  /*0930*/  IMAD R19, R2.reuse, R18, R19 ;  /* 0x0000001202137224 */ /* 0x040fe400078e0213 */
[----:B------:R-:W-:Y:S01]  /*0940*/  IMAD R21, R2, R3, R21 ;  /* 0x0000000302157224 */ /* 0x000fe200078e0215 */
[----:B------:R-:W-:Y:S01]  /*0950*/  LOP3.LUT R3, R0, 0x80, RZ, 0xc0, !PT ;  /* 0x0000008000037812 */ /* 0x000fe200078ec0ff */
[----:B------:R-:W-:Y:S01]  /*0960*/  IMAD R25, R6, R16, R25 ;  /* 0x0000001006197224 */ /* 0x000fe200078e0219 */
[C---:B------:R-:W-:Y:S01]  /*0970*/  ISETP.GT.U32.AND P2, PT, R2.reuse, R19, PT ;  /* 0x000000130200720c */ /* 0x040fe20003f44070 */
[C---:B------:R-:W-:Y:S01]  /*0980*/  IMAD R17, R2.reuse, R17, R5 ;  /* 0x0000001102117224 */ /* 0x040fe200078e0205 */
[C---:B------:R-:W-:Y:S01]  /*0990*/  ISETP.GT.U32.AND P3, PT, R2.reuse, R21, PT ;  /* 0x000000150200720c */ /* 0x040fe20003f64070 */
[----:B------:R-:W-:Y:S01]  /*09a0*/  IMAD R9, R2, R15, R8 ;  /* 0x0000000f02097224 */ /* 0x000fe200078e0208 */
[----:B------:R-:W-:-:S02]  /*09b0*/  ISETP.GT.U32.AND P4, PT, R6, R25, PT ;  /* 0x000000190600720c */ /* 0x000fc40003f84070 */
[C---:B------:R-:W-:Y:S02]  /*09c0*/  ISETP.GT.U32.AND P0, PT, R2.reuse, R17, PT ;  /* 0x000000110200720c */ /* 0x040fe40003f04070 */
[----:B------:R-:W-:Y:S02]  /*09d0*/  ISETP.GT.U32.AND P1, PT, R2, R9, PT ;  /* 0x000000090200720c */ /* 0x000fe40003f24070 */
[--C-:B------:R-:W-:Y:S02]  /*09e0*/  SHF.R.U32.HI R5, RZ, 0x1, R0.reuse ;  /* 0x00000001ff057819 */ /* 0x100fe40000011600 */
[----:B------:R-:W-:Y:S01]  /*09f0*/  SHF.R.S32.HI R8, RZ, 0x2, R0 ;  /* 0x00000002ff087819 */ /* 0x000fe20000011400 */
[----:B------:R-:W-:Y:S01]  /*0a00*/  @!P2 IMAD.IADD R19, R19, 0x1, -R2 ;  /* 0x000000011313a824 */ /* 0x000fe200078e0a02 */
[----:B------:R-:W-:Y:S01]  /*0a10*/  LOP3.LUT R7, R5, 0x10, R0, 0xf8, !PT ;  /* 0x0000001005077812 */ /* 0x000fe200078ef800 */
[----:B------:R-:W-:Y:S01]  /*0a20*/  @!P3 IMAD.IADD R21, R21, 0x1, -R2 ;  /* 0x000000011515b824 */ /* 0x000fe200078e0a02 */
[----:B------:R-:W-:Y:S01]  /*0a30*/  SGXT R8, R8, 0x1 ;  /* 0x000000010808781a */ /* 0x000fe20000000200 */
[----:B------:R-:W-:Y:S01]  /*0a40*/  @!P4 IMAD.IADD R25, R25, 0x1, -R6 ;  /* 0x000000011919c824 */ /* 0x000fe200078e0a06 */
[C---:B------:R-:W-:Y:S01]  /*0a50*/  ISETP.GT.U32.AND P2, PT, R2.reuse, R19, PT ;  /* 0x000000130200720c */ /* 0x040fe20003f44070 */
[--C-:B------:R-:W-:Y:S01]  /*0a60*/  @!P0 IMAD.IADD R17, R17, 0x1, -R2.reuse ;  /* 0x0000000111118824 */ /* 0x100fe200078e0a02 */
[----:B------:R-:W-:Y:S01]  /*0a70*/  ISETP.GT.U32.AND P3, PT, R2, R21, PT ;  /* 0x000000150200720c */ /* 0x000fe20003f64070 */
[----:B------:R-:W-:Y:S01]  /*0a80*/  @!P1 IMAD.IADD R9, R9, 0x1, -R2 ;  /* 0x0000000109099824 */ /* 0x000fe200078e0a02 */
[----:B------:R-:W-:Y:S01]  /*0a90*/  ISETP.GT.U32.AND P4, PT, R6, R25, PT ;  /* 0x000000190600720c */ /* 0x000fe20003f84070 */
[----:B------:R-:W-:Y:S01]  /*0aa0*/  IMAD.SHL.U32 R7, R7, 0x10, RZ ;  /* 0x0000001007077824 */ /* 0x000fe200078e00ff */
[----:B------:R-:W-:-:S02]  /*0ab0*/  ISETP.GT.U32.AND P0, PT, R2, R17, PT ;  /* 0x000000110200720c */ /* 0x000fc40003f04070 */
[----:B------:R-:W-:Y:S02]  /*0ac0*/  ISETP.GT.U32.AND P1, PT, R2, R9, PT ;  /* 0x000000090200720c */ /* 0x000fe40003f24070 */
[----:B------:R-:W-:Y:S02]  /*0ad0*/  LOP3.LUT R7, R7, 0x300, RZ, 0xc0, !PT ;  /* 0x0000030007077812 */ /* 0x000fe400078ec0ff */
[----:B------:R-:W-:Y:S01]  /*0ae0*/  SHF.R.U32.HI R15, RZ, 0x2, R0 ;  /* 0x00000002ff0f7819 */ /* 0x000fe20000011600 */
[--C-:B------:R-:W-:Y:S01]  /*0af0*/  @!P2 IMAD.IADD R19, R19, 0x1, -R2.reuse ;  /* 0x000000011313a824 */ /* 0x100fe200078e0a02 */
[----:B------:R-:W-:Y:S01]  /*0b00*/  ISETP.GE.AND P2, PT, R13, RZ, PT ;  /* 0x000000ff0d00720c */ /* 0x000fe20003f46270 */
[----:B------:R-:W-:Y:S01]  /*0b10*/  @!P3 IMAD.IADD R21, R21, 0x1, -R2 ;  /* 0x000000011515b824 */ /* 0x000fe200078e0a02 */
[----:B------:R-:W-:Y:S01]  /*0b20*/  ISETP.GE.AND P3, PT, R12, RZ, PT ;  /* 0x000000ff0c00720c */ /* 0x000fe20003f66270 */
[----:B------:R-:W-:Y:S01]  /*0b30*/  @!P4 IMAD.IADD R25, R25, 0x1, -R6 ;  /* 0x000000011919c824 */ /* 0x000fe200078e0a06 */
[----:B------:R-:W-:Y:S01]  /*0b40*/  ISETP.GE.AND P4, PT, R11, RZ, PT ;  /* 0x000000ff0b00720c */ /* 0x000fe20003f86270 */
[--C-:B------:R-:W-:Y:S01]  /*0b50*/  @!P0 IMAD.IADD R17, R17, 0x1, -R2.reuse ;  /* 0x0000000111118824 */ /* 0x100fe200078e0a02 */
[----:B------:R-:W-:Y:S01]  /*0b60*/  ISETP.NE.AND P0, PT, R23, RZ, PT ;  /* 0x000000ff1700720c */ /* 0x000fe20003f05270 */
[----:B------:R-:W-:Y:S01]  /*0b70*/  @!P1 IMAD.IADD R9, R9, 0x1, -R2 ;  /* 0x0000000109099824 */ /* 0x000fe200078e0a02 */
[----:B------:R-:W-:Y:S01]  /*0b80*/  LOP3.LUT R2, RZ, R23, RZ, 0x33, !PT ;  /* 0x00000017ff027212 */ /* 0x000fe200078e33ff */
[----:B------:R-:W-:Y:S01]  /*0b90*/  @!P5 IMAD.MOV R21, RZ, RZ, -R21 ;  /* 0x000000ffff15d224 */ /* 0x000fe200078e0a15 */
[----:B------:R-:W-:Y:S01]  /*0ba0*/  ISETP.NE.AND P1, PT, R22, RZ, PT ;  /* 0x000000ff1600720c */ /* 0x000fe20003f25270 */
[----:B------:R-:W-:Y:S01]  /*0bb0*/  @!P6 IMAD.MOV R25, RZ, RZ, -R25 ;  /* 0x000000ffff19e224 */ /* 0x000fe200078e0a19 */
[----:B------:R-:W-:Y:S01]  /*0bc0*/  SHF.R.S32.HI R6, RZ, 0x7, R0 ;  /* 0x00000007ff067819 */ /* 0x000fe20000011400 */
[----:B------:R-:W-:Y:S01]  /*0bd0*/  @!P2 IMAD.MOV R17, RZ, RZ, -R17 ;  /* 0x000000ffff11a224 */ /* 0x000fe200078e0a11 */
[----:B------:R-:W-:Y:S01]  /*0be0*/  LOP3.LUT R27, R7, 0x90, R8, 0xf8, !PT ;  /* 0x00000090071b7812 */ /* 0x000fe200078ef808 */
[----:B------:R-:W-:Y:S01]  /*0bf0*/  @!P3 IMAD.MOV R9, RZ, RZ, -R9 ;  /* 0x000000ffff09b224 */ /* 0x000fe200078e0a09 */
[----:B------:R-:W-:Y:S01]  /*0c00*/  LOP3.LUT R8, R0, 0x3, RZ, 0xc0, !PT ;  /* 0x0000000300087812 */ /* 0x000fe200078ec0ff */
[----:B------:R-:W-:Y:S01]  /*0c10*/  @!P4 IMAD.MOV R19, RZ, RZ, -R19 ;  /* 0x000000ffff13c224 */ /* 0x000fe200078e0a13 */
[----:B------:R-:W-:-:S02]  /*0c20*/  SEL R17, R2, R17, !P0 ;  /* 0x0000001102117207 */ /* 0x000fc40004000000 */
[----:B------:R-:W-:Y:S01]  /*0c30*/  SEL R9, R2, R9, !P0 ;  /* 0x0000000902097207 */ /* 0x000fe20004000000 */
[----:B------:R-:W-:Y:S01]  /*0c40*/  IMAD R16, R8, 0x88, RZ ;  /* 0x0000008808107824 */ /* 0x000fe200078e02ff */
[C---:B------:R-:W-:Y:S01]  /*0c50*/  SEL R19, R2.reuse, R19, !P0 ;  /* 0x0000001302137207 */ /* 0x040fe20004000000 */
[----:B------:R-:W-:Y:S01]  /*0c60*/  IMAD R17, R17, UR6, RZ ;  /* 0x0000000611117c24 */ /* 0x000fe2000f8e02ff */
[----:B------:R-:W-:Y:S01]  /*0c70*/  SEL R2, R2, R21, !P0 ;  /* 0x0000001502027207 */ /* 0x000fe20004000000 */
[----:B------:R-:W-:Y:S01]  /*0c80*/  IMAD R9, R9, UR6, RZ ;  /* 0x0000000609097c24 */ /* 0x000fe2000f8e02ff */
[----:B------:R-:W-:Y:S01]  /*0c90*/  @!P1 LOP3.LUT R25, RZ, R22, RZ, 0x33, !PT ;  /* 0x00000016ff199212 */ /* 0x000fe200078e33ff */
[----:B------:R-:W-:Y:S01]  /*0ca0*/  IMAD R19, R19, UR6, RZ ;  /* 0x0000000613137c24 */ /* 0x000fe2000f8e02ff */
[----:B------:R-:W-:Y:S01]  /*0cb0*/  SHF.R.S32.HI R7, RZ, 0x1f, R4 ;  /* 0x0000001fff077819 */ /* 0x000fe20000011404 */
[----:B------:R-:W-:Y:S01]  /*0cc0*/  IMAD R2, R2, UR6, RZ ;  /* 0x0000000602027c24 */ /* 0x000fe2000f8e02ff */
[----:B------:R-:W-:Y:S01]  /*0cd0*/  SGXT R6, R6, 0x1 ;  /* 0x000000010606781a */ /* 0x000fe20000000200 */
[----:B----4-:R-:W-:Y:S01]  /*0ce0*/  IMAD R34, R25, UR7, RZ ;  /* 0x0000000719227c24 */ /* 0x010fe2000f8e02ff */
[----:B---3--:R-:W-:Y:S01]  /*0cf0*/  IADD3 R24, P2, PT, R9, UR14, RZ ;  /* 0x0000000e09187c10 */ /* 0x008fe2000ff5e0ff */
[----:B------:R-:W0:Y:S01]  /*0d00*/  LDCU UR6, c[0x0][0x3a0] ;  /* 0x00007400ff0677ac */ /* 0x000e220008000800 */
[----:B------:R-:W-:-:S02]  /*0d10*/  IADD3 R26, P4, PT, R2, UR14, RZ ;  /* 0x0000000e021a7c10 */ /* 0x000fc4000ff9e0ff */
[----:B------:R-:W-:Y:S02]  /*0d20*/  SHF.R.S32.HI R2, RZ, 0x1f, R2 ;  /* 0x0000001fff027819 */ /* 0x000fe40000011402 */
[----:B------:R-:W-:Y:S02]  /*0d30*/  LEA.HI R4, R7, R4, RZ, 0x5 ;  /* 0x0000000407047211 */ /* 0x000fe400078f28ff */
[----:B------:R-:W-:Y:S01]  /*0d40*/  IADD3.X R33, PT, PT, R2, UR15, RZ, P4, !PT ;  /* 0x0000000f02217c10 */ /* 0x000fe2000a7fe4ff */
[----:B------:R-:W-:Y:S01]  /*0d50*/  IMAD.SHL.U32 R2, R0, 0x20, RZ ;  /* 0x0000002000027824 */ /* 0x000fe200078e00ff */
[----:B------:R-:W-:Y:S02]  /*0d60*/  SHF.R.S32.HI R9, RZ, 0x1f, R9 ;  /* 0x0000001fff097819 */ /* 0x000fe40000011409 */
[----:B------:R-:W-:Y:S02]  /*0d70*/  SGXT.U32 R15, R15, 0x3 ;  /* 0x000000030f0f781a */ /* 0x000fe40000000000 */
[----:B------:R-:W-:-:S02]  /*0d80*/  SHF.R.U32.HI R8, RZ, 0x3, R3 ;  /* 0x00000003ff087819 */ /* 0x000fc40000011603 */
[----:B------:R-:W-:Y:S02]  /*0d90*/  LOP3.LUT R7, R6, 0x88, RZ, 0xc0, !PT ;  /* 0x0000008806077812 */ /* 0x000fe400078ec0ff */
[----:B------:R-:W-:Y:S02]  /*0da0*/  IADD3 R46, P1, PT, R17, UR14, RZ ;  /* 0x0000000e112e7c10 */ /* 0x000fe4000ff3e0ff */
[----:B------:R-:W-:Y:S02]  /*0db0*/  IADD3 R25, P3, PT, R19, UR14, RZ ;  /* 0x0000000e13197c10 */ /* 0x000fe4000ff7e0ff */
[----:B------:R-:W-:Y:S02]  /*0dc0*/  LOP3.LUT R20, R27, 0x10, R20, 0x78, !PT ;  /* 0x000000101b147812 */ /* 0x000fe400078e7814 */
[----:B------:R-:W-:Y:S02]  /*0dd0*/  SHF.R.S32.HI R17, RZ, 0x1f, R17 ;  /* 0x0000001fff117819 */ /* 0x000fe40000011411 */
[----:B------:R-:W-:-:S02]  /*0de0*/  SHF.R.S32.HI R19, RZ, 0x1f, R19 ;  /* 0x0000001fff137819 */ /* 0x000fc40000011413 */
[----:B------:R-:W-:Y:S02]  /*0df0*/  IADD3.X R29, PT, PT, R9, UR15, RZ, P2, !PT ;  /* 0x0000000f091d7c10 */ /* 0x000fe400097fe4ff */
[----:B------:R-:W-:Y:S02]  /*0e00*/  LOP3.LUT R15, R16, R15, R8, 0x1e, !PT ;  /* 0x0000000f100f7212 */ /* 0x000fe400078e1e08 */
[----:B------:R-:W-:Y:S02]  /*0e10*/  IADD3 R27, P0, PT, R34, UR12, RZ ;  /* 0x0000000c221b7c10 */ /* 0x000fe4000ff1e0ff */
[----:B------:R-:W-:Y:S02]  /*0e20*/  LOP3.LUT R9, R2, 0x60, RZ, 0xc0, !PT ;  /* 0x0000006002097812 */ /* 0x000fe400078ec0ff */
[----:B------:R-:W-:Y:S02]  /*0e30*/  LOP3.LUT R21, R6, 0x90, RZ, 0xc0, !PT ;  /* 0x0000009006157812 */ /* 0x000fe400078ec0ff */
[----:B------:R-:W-:-:S02]  /*0e40*/  LOP3.LUT R44, R7, 0x7f, R0, 0x78, !PT ;  /* 0x0000007f072c7812 */ /* 0x000fc400078e7800 */
[----:B------:R-:W-:Y:S02]  /*0e50*/  IADD3.X R28, PT, PT, R17, UR15, RZ, P1, !PT ;  /* 0x0000000f111c7c10 */ /* 0x000fe40008ffe4ff */
[----:B------:R-:W-:Y:S02]  /*0e60*/  CS2R R16, SRZ ;  /* 0x0000000000107805 */ /* 0x000fe4000001ff00 */
[----:B------:R-:W-:Y:S02]  /*0e70*/  IADD3.X R32, PT, PT, R19, UR15, RZ, P3, !PT ;  /* 0x0000000f13207c10 */ /* 0x000fe40009ffe4ff */
[----:B------:R-:W-:Y:S02]  /*0e80*/  CS2R R18, SRZ ;  /* 0x0000000000127805 */ /* 0x000fe4000001ff00 */
[----:B------:R-:W-:Y:S02]  /*0e90*/  LEA.HI.X.SX32 R34, R34, UR13, 0x1, P0 ;  /* 0x0000000d22227c11 */ /* 0x000fe400080f0eff */
[----:B------:R-:W-:-:S02]  /*0ea0*/  SHF.R.S32.HI R4, RZ, 0x5, R4 ;  /* 0x00000005ff047819 */ /* 0x000fc40000011404 */
[----:B------:R-:W-:Y:S02]  /*0eb0*/  LOP3.LUT R8, R21, 0x7f, R0, 0x78, !PT ;  /* 0x0000007f15087812 */ /* 0x000fe400078e7800 */
[----:B------:R-:W-:Y:S02]  /*0ec0*/  LOP3.LUT R7, R15, 0x8, RZ, 0x3c, !PT ;  /* 0x000000080f077812 */ /* 0x000fe400078e3cff */
[----:B------:R-:W-:Y:S02]  /*0ed0*/  LOP3.LUT R6, R44, 0x10, RZ, 0x3c, !PT ;  /* 0x000000102c067812 */ /* 0x000fe400078e3cff */
[----:B0-----:R-:W-:-:S07]  /*0ee0*/  IADD3 R35, PT, PT, R20, UR4, R9 ;  /* 0x0000000414237c10 */ /* 0x001fce000fffe009 */
.L_x_1:
[--C-:B------:R-:W-:Y:S02]  /*0ef0*/  SHF.R.U32.HI R21, RZ, 0x5, R0.reuse ;  /* 0x00000005ff157819 */ /* 0x100fe40000011600 */
[----:B------:R-:W-:Y:S02]  /*0f00*/  SHF.R.U32.HI R20, RZ, 0x5, R0 ;  /* 0x00000005ff147819 */ /* 0x000fe40000011600 */
[----:B------:R-:W-:Y:S02]  /*0f10*/  SGXT.U32 R21, R21, 0x3 ;  /* 0x000000031515781a */ /* 0x000fe40000000000 */
[----:B------:R-:W-:Y:S01]  /*0f20*/  IADD3 R36, P2, PT, R40, R27, RZ ;  /* 0x0000001b28247210 */ /* 0x000fe20007f5e0ff */
[----:B------:R-:W-:Y:S01]  /*0f30*/  VIADD R20, R20, 0x18 ;  /* 0x0000001814147836 */ /* 0x000fe20000000000 */
[C---:B------:R-:W-:Y:S02]  /*0f40*/  ISETP.GE.AND P1, PT, R21.reuse, UR6, PT ;  /* 0x0000000615007c0c */ /* 0x040fe4000bf26270 */
[----:B------:R-:W-:-:S02]  /*0f50*/  LOP3.LUT R22, R21, 0x10, RZ, 0xfc, !PT ;  /* 0x0000001015167812 */ /* 0x000fc400078efcff */
[----:B------:R-:W-:Y:S02]  /*0f60*/  LOP3.LUT R21, R21, 0x8, RZ, 0xfc, !PT ;  /* 0x0000000815157812 */ /* 0x000fe400078efcff */
[----:B------:R-:W-:Y:S02]  /*0f70*/  PRMT R45, RZ, 0x7610, R45 ;  /* 0x00007610ff2d7816 */ /* 0x000fe4000000002d */
[----:B------:R-:W-:Y:S02]  /*0f80*/  LEA.HI.X.SX32 R37, R40, R34, 0x1, P2 ;  /* 0x0000002228257211 */ /* 0x000fe400010f0eff */
[----:B------:R-:W-:Y:S02]  /*0f90*/  ISETP.GE.AND P0, PT, R22, UR6, PT ;  /* 0x0000000616007c0c */ /* 0x000fe4000bf06270 */
[----:B------:R-:W-:Y:S01]  /*0fa0*/  ISETP.GE.AND P5, PT, R20, UR6, PT ;  /* 0x0000000614007c0c */ /* 0x000fe2000bfa6270 */
[----:B------:R0:W2:Y:S01]  /*0fb0*/  @!P1 LDG.E.U8 R45, desc[UR8][R36.64] ;  /* 0x00000008242d9981 */ /* 0x0000a2000c1e1100 */
[----:B------:R-:W-:-:S02]  /*0fc0*/  ISETP.GE.AND P4, PT, R21, UR6, PT ;  /* 0x0000000615007c0c */ /* 0x000fc4000bf86270 */
[CC--:B------:R-:W-:Y:S02]  /*0fd0*/  IADD3 R22, P2, PT, R41.reuse, R27.reuse, RZ ;  /* 0x0000001b29167210 */ /* 0x0c0fe40007f5e0ff */
[-C--:B------:R-:W-:Y:S02]  /*0fe0*/  IADD3 R30, P3, PT, R42, R27.reuse, RZ ;  /* 0x0000001b2a1e7210 */ /* 0x080fe40007f7e0ff */
[----:B------:R-:W-:Y:S02]  /*0ff0*/  IADD3 R20, P1, PT, R38, R27, RZ ;  /* 0x0000001b26147210 */ /* 0x000fe40007f3e0ff */
[----:B------:R-:W-:Y:S02]  /*1000*/  PRMT R49, RZ, 0x7610, R49 ;  /* 0x00007610ff317816 */ /* 0x000fe40000000031 */
[----:B------:R-:W-:Y:S02]  /*1010*/  LEA.HI.X.SX32 R23, R41, R34, 0x1, P2 ;  /* 0x0000002229177211 */ /* 0x000fe400010f0eff */
[----:B------:R-:W-:-:S02]  /*1020*/  PRMT R47, RZ, 0x7610, R47 ;  /* 0x00007610ff2f7816 */ /* 0x000fc4000000002f */
[----:B------:R-:W-:Y:S01]  /*1030*/  PRMT R51, RZ, 0x7610, R51 ;  /* 0x00007610ff337816 */ /* 0x000fe20000000033 */
[----:B------:R-:W3:Y:S01]  /*1040*/  @!P0 LDG.E.U8 R49, desc[UR8][R22.64] ;  /* 0x0000000816318981 */ /* 0x000ee2000c1e1100 */
[-C--:B------:R-:W-:Y:S02]  /*1050*/  LEA.HI.X.SX32 R31, R42, R34.reuse, 0x1, P3 ;  /* 0x000000222a1f7211 */ /* 0x080fe400018f0eff */
[----:B------:R-:W-:-:S03]  /*1060*/  LEA.HI.X.SX32 R21, R38, R34, 0x1, P1 ;  /* 0x0000002226157211 */ /* 0x000fc600008f0eff */
[----:B------:R-:W4:Y:S04]  /*1070*/  @!P4 LDG.E.U8 R47, desc[UR8][R30.64] ;  /* 0x000000081e2fc981 */ /* 0x000f28000c1e1100 */
[----:B------:R1:W5:Y:S01]  /*1080*/  @!P5 LDG.E.U8 R51, desc[UR8][R20.64] ;  /* 0x000000081433d981 */ /* 0x000362000c1e1100 */
[----:B------:R-:W-:Y:S01]  /*1090*/  BAR.SYNC.DEFER_BLOCKING 0x0 ;  /* 0x0000000000007b1d */ /* 0x000fe20000010000 */
[----:B0-----:R-:W-:Y:S02]  /*10a0*/  LOP3.LUT R36, R0, 0x1f, RZ, 0xc0, !PT ;  /* 0x0000001f00247812 */ /* 0x001fe400078ec0ff */
[----:B------:R-:W-:Y:S02]  /*10b0*/  IADD3 RZ, P0, PT, R39, R26, RZ ;  /* 0x0000001a27ff7210 */ /* 0x000fe40007f1e0ff */
[----:B------:R-:W-:-:S02]  /*10c0*/  SHF.R.S32.HI R48, RZ, 0x1f, R39 ;  /* 0x0000001fff307819 */ /* 0x000fc40000011427 */
[----:B------:R-:W-:Y:S02]  /*10d0*/  ISETP.GE.AND P3, PT, R36, UR6, PT ;  /* 0x0000000624007c0c */ /* 0x000fe4000bf66270 */
[C---:B------:R-:W-:Y:S01]  /*10e0*/  IADD3 RZ, P1, PT, R39.reuse, R24, RZ ;  /* 0x0000001827ff7210 */ /* 0x040fe20007f3e0ff */
[C---:B------:R-:W-:Y:S01]  /*10f0*/  IMAD.X R37, R48.reuse, 0x1, R33, P0 ;  /* 0x0000000130257824 */ /* 0x040fe200000e0621 */
[C---:B------:R-:W-:Y:S02]  /*1100*/  IADD3 RZ, P0, PT, R39.reuse, R46, RZ ;  /* 0x0000002e27ff7210 */ /* 0x040fe40007f1e0ff */
[C---:B------:R-:W-:Y:S01]  /*1110*/  IADD3 RZ, P2, PT, R39.reuse, R25, RZ ;  /* 0x0000001927ff7210 */ /* 0x040fe20007f5e0ff */
[C---:B------:R-:W-:Y:S01]  /*1120*/  IMAD.IADD R36, R39.reuse, 0x1, R26 ;  /* 0x0000000127247824 */ /* 0x040fe200078e021a */
[----:B------:R-:W-:Y:S01]  /*1130*/  PRMT R53, RZ, 0x7610, R53 ;  /* 0x00007610ff357816 */ /* 0x000fe20000000035 */
[C---:B-1----:R-:W-:Y:S01]  /*1140*/  IMAD.IADD R20, R39.reuse, 0x1, R25 ;  /* 0x0000000127147824 */ /* 0x042fe200078e0219 */
[----:B------:R-:W-:Y:S01]  /*1150*/  PRMT R57, RZ, 0x7610, R57 ;  /* 0x00007610ff397816 */ /* 0x000fe20000000039 */
[C---:B------:R-:W-:Y:S01]  /*1160*/  IMAD.IADD R22, R39.reuse, 0x1, R24 ;  /* 0x0000000127167824 */ /* 0x040fe200078e0218 */
[----:B------:R-:W-:Y:S01]  /*1170*/  PRMT R55, RZ, 0x7610, R55 ;  /* 0x00007610ff377816 */ /* 0x000fe20000000037 */
[----:B------:R-:W-:Y:S01]  /*1180*/  IMAD.X R21, R48, 0x1, R32, P2 ;  /* 0x0000000130157824 */ /* 0x000fe200010e0620 */
[----:B------:R-:W-:Y:S01]  /*1190*/  PRMT R59, RZ, 0x7610, R59 ;  /* 0x00007610ff3b7816 */ /* 0x000fe2000000003b */
[----:B------:R-:W-:-:S02]  /*11a0*/  IMAD.IADD R30, R39, 0x1, R46 ;  /* 0x00000001271e7824 */ /* 0x000fc400078e022e */
[C---:B------:R-:W-:Y:S02]  /*11b0*/  IMAD.X R23, R48.reuse, 0x1, R29, P1 ;  /* 0x0000000130177824 */ /* 0x040fe400008e061d */
[----:B------:R-:W-:Y:S01]  /*11c0*/  IMAD.X R31, R48, 0x1, R28, P0 ;  /* 0x00000001301f7824 */ /* 0x000fe200000e061c */
[----:B--2---:R-:W-:Y:S04]  /*11d0*/  STS.U8 [R44+UR4], R45 ;  /* 0x0000002d2c007988 */ /* 0x004fe80008000004 */
[----:B---3--:R-:W-:Y:S04]  /*11e0*/  STS.U8 [R44+UR4+0x200], R49 ;  /* 0x000200312c007988 */ /* 0x008fe80008000004 */
[----:B----4-:R-:W-:Y:S04]  /*11f0*/  STS.U8 [R6+UR4+0x100], R47 ;  /* 0x0001002f06007988 */ /* 0x010fe80008000004 */
[----:B-----5:R-:W-:Y:S01]  /*1200*/  STS.U8 [R6+UR4+0x300], R51 ;  /* 0x0003003306007988 */ /* 0x020fe20008000004 */
[----:B------:R-:W-:Y:S06]  /*1210*/  BAR.SYNC.DEFER_BLOCKING 0x0 ;  /* 0x0000000000007b1d */ /* 0x000fec0000010000 */
[----:B------:R0:W2:Y:S04]  /*1220*/  @!P3 LDG.E.U8 R53, desc[UR8][R36.64] ;  /* 0x000000082435b981 */ /* 0x0000a8000c1e1100 */
[----:B------:R-:W3:Y:S04]  /*1230*/  @!P3 LDG.E.U8 R57, desc[UR8][R20.64] ;  /* 0x000000081439b981 */ /* 0x000ee8000c1e1100 */
[----:B------:R1:W4:Y:S04]  /*1240*/  @!P3 LDG.E.U8 R55, desc[UR8][R22.64] ;  /* 0x000000081637b981 */ /* 0x000328000c1e1100 */
[----:B------:R-:W5:Y:S04]  /*1250*/  @!P3 LDG.E.U8 R59, desc[UR8][R30.64] ;  /* 0x000000081e3bb981 */ /* 0x000f68000c1e1100 */
[----:B0-----:R-:W-:Y:S04]  /*1260*/  LDS.U8 R36, [R15+UR4] ;  /* 0x000000040f247984 */ /* 0x001fe80008000000 */
[----:B------:R-:W0:Y:S04]  /*1270*/  LDS.U8 R37, [R15+UR4+0x20] ;  /* 0x000020040f257984 */ /* 0x000e280008000000 */
[----:B------:R-:W-:Y:S04]  /*1280*/  LDS.U8 R49, [R15+UR4+0x40] ;  /* 0x000040040f317984 */ /* 0x000fe80008000000 */
[----:B------:R-:W-:Y:S04]  /*1290*/  LDS.U8 R50, [R15+UR4+0x60] ;  /* 0x000060040f327984 */ /* 0x000fe80008000000 */
[----:B------:R-:W-:Y:S04]  /*12a0*/  LDS.U8 R56, [R15+UR4+0x200] ;  /* 0x000200040f387984 */ /* 0x000fe80008000000 */
[----:B------:R-:W0:Y:S04]  /*12b0*/  LDS.U8 R61, [R15+UR4+0x220] ;  /* 0x000220040f3d7984 */ /* 0x000e280008000000 */
[----:B------:R-:W-:Y:S04]  /*12c0*/  LDS.U8 R47, [R15+UR4+0x240] ;  /* 0x000240040f2f7984 */ /* 0x000fe80008000000 */
[----:B------:R-:W-:Y:S04]  /*12d0*/  LDS.U8 R52, [R15+UR4+0x260] ;  /* 0x000260040f347984 */ /* 0x000fe80008000000 */
[----:B------:R-:W-:Y:S04]  /*12e0*/  LDS.U8 R58, [R7+UR4] ;  /* 0x00000004073a7984 */ /* 0x000fe80008000000 */
[----:B-1----:R-:W1:Y:S04]  /*12f0*/  LDS.U8 R23, [R7+UR4+0x20] ;  /* 0x0000200407177984 */ /* 0x002e680008000000 */
[----:B------:R-:W-:Y:S04]  /*1300*/  LDS.U8 R45, [R7+UR4+0x40] ;  /* 0x00004004072d7984 */ /* 0x000fe80008000000 */
[----:B------:R-:W-:Y:S04]  /*1310*/  LDS.U8 R48, [R7+UR4+0x60] ;  /* 0x0000600407307984 */ /* 0x000fe80008000000 */
[----:B------:R-:W-:Y:S04]  /*1320*/  LDS.U8 R20, [R7+UR4+0x200] ;  /* 0x0002000407147984 */ /* 0x000fe80008000000 */
[----:B------:R-:W1:Y:S04]  /*1330*/  LDS.U8 R21, [R7+UR4+0x220] ;  /* 0x0002200407157984 */ /* 0x000e680008000000 */
[----:B------:R-:W-:Y:S04]  /*1340*/  LDS.U8 R51, [R7+UR4+0x240] ;  /* 0x0002400407337984 */ /* 0x000fe80008000000 */
[----:B------:R-:W-:Y:S01]  /*1350*/  LDS.U8 R54, [R7+UR4+0x260] ;  /* 0x0002600407367984 */ /* 0x000fe20008000000 */
[----:B------:R-:W-:Y:S01]  /*1360*/  BAR.SYNC.DEFER_BLOCKING 0x0 ;  /* 0x0000000000007b1d */ /* 0x000fe20000010000 */
[----:B0-----:R-:W-:-:S02]  /*1370*/  IMAD R36, R37, 0x100, R36 ;  /* 0x0000010025247824 */ /* 0x001fc400078e0224 */
[----:B------:R-:W-:Y:S02]  /*1380*/  IMAD R22, R61, 0x100, R56 ;  /* 0x000001003d167824 */ /* 0x000fe400078e0238 */
[----:B-1----:R-:W-:-:S03]  /*1390*/  IMAD R23, R23, 0x100, R58 ;  /* 0x0000010017177824 */ /* 0x002fc600078e023a */
[----:B------:R-:W-:Y:S01]  /*13a0*/  F2FP.F16.E4M3.UNPACK_B R22, R22 ;  /* 0x00000016ff16723e */ /* 0x000fe200020006ff */
[----:B------:R-:W-:Y:S01]  /*13b0*/  IMAD R37, R21, 0x100, R20 ;  /* 0x0000010015257824 */ /* 0x000fe200078e0214 */
[----:B------:R-:W-:Y:S02]  /*13c0*/  F2FP.F16.E4M3.UNPACK_B R21, R23 ;  /* 0x00000017ff15723e */ /* 0x000fe400020006ff */
[----:B------:R-:W-:Y:S02]  /*13d0*/  F2FP.F16.E4M3.UNPACK_B R20, R36 ;  /* 0x00000024ff14723e */ /* 0x000fe400020006ff */
[----:B------:R-:W-:Y:S01]  /*13e0*/  F2FP.F16.E4M3.UNPACK_B R23, R37 ;  /* 0x00000025ff17723e */ /* 0x000fe200020006ff */
[----:B------:R-:W-:-:S05]  /*13f0*/  VIADD R4, R4, 0xffffffff ;  /* 0xffffffff04047836 */ /* 0x000fca0000000000 */
[----:B------:R-:W-:Y:S01]  /*1400*/  ISETP.NE.U32.AND P0, PT, R4, RZ, PT ;  /* 0x000000ff0400720c */ /* 0x000fe20003f05070 */
[----:B------:R-:W-:Y:S02]  /*1410*/  USHF.R.S32.HI UR7, URZ, 0x1f, UR5 ;  /* 0x0000001fff077899 */ /* 0x000fe40008011405 */
[----:B------:R-:W-:Y:S02]  /*1420*/  IADD3 R46, P1, PT, R46, UR5, RZ ;  /* 0x000000052e2e7c10 */ /* 0x000fe4000ff3e0ff */
[----:B------:R-:W-:Y:S02]  /*1430*/  IADD3 R24, P2, PT, R24, UR5, RZ ;  /* 0x0000000518187c10 */ /* 0x000fe4000ff5e0ff */
[----:B------:R-:W-:Y:S02]  /*1440*/  IADD3 R25, P3, PT, R25, UR5, RZ ;  /* 0x0000000519197c10 */ /* 0x000fe4000ff7e0ff */
[----:B------:R-:W-:Y:S01]  /*1450*/  IADD3 R26, P4, PT, R26, UR5, RZ ;  /* 0x000000051a1a7c10 */ /* 0x000fe2000ff9e0ff */
[----:B------:R-:W-:Y:S01]  /*1460*/  UIADD3 UR6, UPT, UPT, UR6, -0x20, URZ ;  /* 0xffffffe006067890 */ /* 0x000fe2000fffe0ff */
[----:B------:R-:W-:-:S02]  /*1470*/  IADD3 R27, P5, PT, R43, R27, RZ ;  /* 0x0000001b2b1b7210 */ /* 0x000fc40007fbe0ff */
[----:B------:R-:W-:Y:S02]  /*1480*/  IADD3.X R28, PT, PT, R28, UR7, RZ, P1, !PT ;  /* 0x000000071c1c7c10 */ /* 0x000fe40008ffe4ff */
[----:B------:R-:W-:Y:S02]  /*1490*/  IADD3.X R29, PT, PT, R29, UR7, RZ, P2, !PT ;  /* 0x000000071d1d7c10 */ /* 0x000fe400097fe4ff */
[----:B------:R-:W-:Y:S02]  /*14a0*/  IADD3.X R32, PT, PT, R32, UR7, RZ, P3, !PT ;  /* 0x0000000720207c10 */ /* 0x000fe40009ffe4ff */
[----:B------:R-:W-:Y:S02]  /*14b0*/  IADD3.X R33, PT, PT, R33, UR7, RZ, P4, !PT ;  /* 0x0000000721217c10 */ /* 0x000fe4000a7fe4ff */
[----:B------:R-:W-:Y:S01]  /*14c0*/  LEA.HI.X.SX32 R34, R43, R34, 0x1, P5 ;  /* 0x000000222b227211 */ /* 0x000fe200028f0eff */
[----:B--2---:R-:W-:Y:S04]  /*14d0*/  STS.U8 [R8+UR4], R53 ;  /* 0x0000003508007988 */ /* 0x004fe80008000004 */
[----:B---3--:R-:W-:Y:S04]  /*14e0*/  STS.U8 [R8+UR4+0x100], R57 ;  /* 0x0001003908007988 */ /* 0x008fe80008000004 */
[----:B----4-:R-:W-:Y:S04]  /*14f0*/  STS.U8 [R8+UR4+0x200], R55 ;  /* 0x0002003708007988 */ /* 0x010fe80008000004 */
[----:B-----5:R-:W-:Y:S01]  /*1500*/  STS.U8 [R8+UR4+0x300], R59 ;  /* 0x0003003b08007988 */ /* 0x020fe20008000004 */
[----:B------:R-:W-:Y:S06]  /*1510*/  BAR.SYNC.DEFER_BLOCKING 0x0 ;  /* 0x0000000000007b1d */ /* 0x000fec0000010000 */
[----:B------:R-:W0:Y:S02]  /*1520*/  LDSM.16.M88.2 R30, [R35] ;  /* 0x00000000231e783b */ /* 0x000e240000000100 */
[----:B0-----:R-:W-:-:S02]  /*1530*/  F2FP.F16.E4M3.UNPACK_B R36, R30 ;  /* 0x0000001eff24723e */ /* 0x001fc400020006ff */
[----:B------:R-:W-:-:S07]  /*1540*/  F2FP.F16.E4M3.UNPACK_B R37, R31 ;  /* 0x0000001fff25723e */ /* 0x000fce00020006ff */
[----:B------:R-:W-:Y:S01]  /*1550*/  HMMA.16816.F32 R16, R20, R36, R16 ;  /* 0x000000241410723c */ /* 0x000fe20000001810 */
[----:B------:R-:W-:Y:S02]  /*1560*/  IMAD R20, R50, 0x100, R49 ;  /* 0x0000010032147824 */ /* 0x000fe400078e0231 */
[----:B------:R-:W-:Y:S02]  /*1570*/  IMAD R22, R52, 0x100, R47 ;  /* 0x0000010034167824 */ /* 0x000fe400078e022f */
[----:B------:R-:W-:Y:S02]  /*1580*/  IMAD R21, R48, 0x100, R45 ;  /* 0x0000010030157824 */ /* 0x000fe400078e022d */
[----:B------:R-:W-:Y:S01]  /*1590*/  IMAD R23, R54, 0x100, R51 ;  /* 0x0000010036177824 */ /* 0x000fe200078e0233 */
[----:B------:R-:W-:Y:S02]  /*15a0*/  F2FP.F16.E4M3.UNPACK_B R20, R20 ;  /* 0x00000014ff14723e */ /* 0x000fe400020006ff */
[----:B------:R-:W-:-:S02]  /*15b0*/  F2FP.F16.E4M3.UNPACK_B R22, R22 ;  /* 0x00000016ff16723e */ /* 0x000fc400020006ff */
[----:B------:R-:W-:Y:S02]  /*15c0*/  F2FP.F16.E4M3.UNPACK_B R21, R21 ;  /* 0x00000015ff15723e */ /* 0x000fe400020006ff */
[----:B------:R-:W-:Y:S02]  /*15d0*/  F2FP.F16.E4M3.UNPACK_B R23, R23 ;  /* 0x00000017ff17723e */ /* 0x000fe400020006ff */
[----:B------:R-:W-:Y:S02]  /*15e0*/  F2FP.F16.E4M3.UNPACK_B R30, R30.H1 ;  /* 0x0000001eff1e723e */ /* 0x000fe400030006ff */
[----:B------:R-:W-:-:S07]  /*15f0*/  F2FP.F16.E4M3.UNPACK_B R31, R31.H1 ;  /* 0x0000001fff1f723e */ /* 0x000fce00030006ff */
[----:B------:R-:W-:Y:S01]  /*1600*/  HMMA.16816.F32 R16, R20, R30, R16 ;  /* 0x0000001e1410723c */ /* 0x000fe20000001810 */
[----:B------:R-:W-:-:S04]  /*1610*/  NOP ;  /* 0x0000000000007918 */ /* 0x000fc80000000000 */
[----:B------:R-:W-:-:S15]  /*1620*/  @P0 BRA `(.L_x_1) ;  /* 0xfffffff800300947 */ /* 0x000fde000383ffff */
.L_x_0:
[----:B------:R-:W0:Y:S08]  /*1630*/  S2UR UR5, SR_CgaCtaId ;  /* 0x00000000000579c3 */ /* 0x000e300000008800 */
[----:B------:R-:W-:Y:S01]  /*1640*/  BAR.SYNC.DEFER_BLOCKING 0x0 ;  /* 0x0000000000007b1d */ /* 0x000fe20000010000 */
[----:B------:R-:W-:Y:S01]  /*1650*/  ISETP.NE.U32.AND P0, PT, R3, RZ, PT ;  /* 0x000000ff0300720c */ /* 0x000fe20003f05070 */
[----:B------:R-:W-:Y:S01]  /*1660*/  IMAD.SHL.U32 R7, R0, 0x4, RZ ;  /* 0x0000000400077824 */ /* 0x000fe200078e00ff */
[----:B------:R-:W-:-:S02]  /*1670*/  LOP3.LUT R4, R9, 0x1c, R0, 0xf8, !PT ;  /* 0x0000001c09047812 */ /* 0x000fc400078ef800 */
[----:B------:R-:W-:Y:S01]  /*1680*/  SEL R3, RZ, 0x240, !P0 ;  /* 0x00000240ff037807 */ /* 0x000fe20004000000 */
[----:B------:R-:W-:Y:S01]  /*1690*/  UMOV UR4, 0x400 ;  /* 0x0000040000047882 */ /* 0x000fe20000000000 */
[----:B------:R-:W-:Y:S01]  /*16a0*/  F2FP.SATFINITE.E4M3.F32.PACK_AB_MERGE_C R16, R17, R16, RZ ;  /* 0x000000101110723e */ /* 0x000fe200048070ff */
[----:B------:R-:W1:Y:S01]  /*16b0*/  LDCU.128 UR12, c[0x0][0x390] ;  /* 0x00007200ff0c77ac */ /* 0x000e620008000c00 */
[----:B------:R-:W-:Y:S02]  /*16c0*/  LOP3.LUT R2, R2, 0x300, RZ, 0xc0, !PT ;  /* 0x0000030002027812 */ /* 0x000fe400078ec0ff */
[----:B------:R-:W-:Y:S02]  /*16d0*/  LOP3.LUT R3, R4, R3, RZ, 0x3c, !PT ;  /* 0x0000000304037212 */ /* 0x000fe400078e3cff */
[----:B------:R-:W-:Y:S02]  /*16e0*/  F2FP.SATFINITE.E4M3.F32.PACK_AB_MERGE_C R18, R19, R18, RZ ;  /* 0x000000121312723e */ /* 0x000fe400048070ff */
[----:B------:R-:W-:-:S02]  /*16f0*/  SHF.R.U32.HI R4, RZ, 0x5, R0 ;  /* 0x00000005ff047819 */ /* 0x000fc40000011600 */
[----:B------:R-:W-:Y:S02]  /*1700*/  LOP3.LUT R2, R2, 0xfc, R7, 0xf8, !PT ;  /* 0x000000fc02027812 */ /* 0x000fe400078ef807 */
[----:B------:R-:W-:Y:S02]  /*1710*/  LOP3.LUT R0, R16, 0xffff, RZ, 0xc0, !PT ;  /* 0x0000ffff10007812 */ /* 0x000fe400078ec0ff */
[----:B------:R-:W-:Y:S01]  /*1720*/  LOP3.LUT R3, R3, 0x3, R4, 0xf8, !PT ;  /* 0x0000000303037812 */ /* 0x000fe200078ef804 */
[----:B0-----:R-:W-:Y:S01]  /*1730*/  ULEA UR4, UR5, UR4, 0x18 ;  /* 0x0000000405047291 */ /* 0x001fe2000f8ec0ff */
[----:B------:R-:W-:Y:S01]  /*1740*/  LOP3.LUT R6, R18, 0xffff, RZ, 0xc0, !PT ;  /* 0x0000ffff12067812 */ /* 0x000fe200078ec0ff */
[----:B------:R-:W0:Y:S01]  /*1750*/  LDCU UR5, c[0x0][0x3b8] ;  /* 0x00007700ff0577ac */ /* 0x000e220008000800 */
[----:B------:R-:W-:Y:S02]  /*1760*/  LOP3.LUT R4, R2, 0x60, R5, 0x78, !PT ;  /* 0x0000006002047812 */ /* 0x000fe400078e7805 */
[----:B------:R-:W-:-:S02]  /*1770*/  SHF.R.U32.HI R0, RZ, 0x8, R0 ;  /* 0x00000008ff007819 */ /* 0x000fc40000011600 */
[----:B------:R-:W-:Y:S02]  /*1780*/  LOP3.LUT R5, R3, 0x20, RZ, 0x3c, !PT ;  /* 0x0000002003057812 */ /* 0x000fe400078e3cff */
[----:B------:R-:W-:Y:S01]  /*1790*/  SHF.R.U32.HI R2, RZ, 0x8, R6 ;  /* 0x00000008ff027819 */ /* 0x000fe20000011606 */
[----:B------:R-:W-:Y:S01]  /*17a0*/  STS.U8 [R3+UR4], R16 ;  /* 0x0000001003007988 */ /* 0x000fe20008000004 */
[----:B-1----:R-:W-:-:S03]  /*17b0*/  ISETP.GE.AND P0, PT, R14, UR14, PT ;  /* 0x0000000e0e007c0c */ /* 0x002fc6000bf06270 */
[----:B------:R1:W-:Y:S01]  /*17c0*/  STS.U8 [R3+UR4+0x80], R0 ;  /* 0x0000800003007988 */ /* 0x0003e20008000004 */
[----:B------:R-:W-:Y:S02]  /*17d0*/  ISETP.LT.AND P3, PT, R10, UR15, !P0 ;  /* 0x0000000f0a007c0c */ /* 0x000fe4000c761270 */
[----:B------:R-:W-:Y:S01]  /*17e0*/  ISETP.LT.AND P2, PT, R11, UR15, !P0 ;  /* 0x0000000f0b007c0c */ /* 0x000fe2000c741270 */
[----:B------:R-:W-:Y:S01]  /*17f0*/  STS.U8 [R5+UR4+0x100], R18 ;  /* 0x0001001205007988 */ /* 0x000fe20008000004 */
[----:B------:R-:W-:Y:S01]  /*1800*/  ISETP.LT.AND P1, PT, R12, UR15, !P0 ;  /* 0x0000000f0c007c0c */ /* 0x000fe2000c721270 */
[----:B0-----:R-:W-:Y:S01]  /*1810*/  IMAD R10, R10, UR5, RZ ;  /* 0x000000050a0a7c24 */ /* 0x001fe2000f8e02ff */
[----:B------:R-:W-:Y:S01]  /*1820*/  ISETP.LT.AND P0, PT, R13, UR15, !P0 ;  /* 0x0000000f0d007c0c */ /* 0x000fe2000c701270 */
[----:B------:R0:W-:Y:S01]  /*1830*/  STS.U8 [R5+UR4+0x180], R2 ;  /* 0x0001800205007988 */ /* 0x0001e20008000004 */
[----:B------:R-:W-:Y:S02]  /*1840*/  IMAD R11, R11, UR5, RZ ;  /* 0x000000050b0b7c24 */ /* 0x000fe4000f8e02ff */
[----:B------:R-:W-:Y:S01]  /*1850*/  IMAD R12, R12, UR5, RZ ;  /* 0x000000050c0c7c24 */ /* 0x000fe2000f8e02ff */
[----:B------:R-:W-:Y:S01]  /*1860*/  BAR.SYNC.DEFER_BLOCKING 0x0 ;  /* 0x0000000000007b1d */ /* 0x000fe20000010000 */
[----:B-1----:R-:W-:-:S05]  /*1870*/  IMAD R0, R13, UR5, RZ ;  /* 0x000000050d007c24 */ /* 0x002fca000f8e02ff */
[----:B------:R1:W2:Y:S01]  /*1880*/  LDS R17, [R4+UR4] ;  /* 0x0000000404117984 */ /* 0x0002a20008000800 */
[----:B------:R-:W3:Y:S02]  /*1890*/  LDCU UR4, c[0x0][0x3b4] ;  /* 0x00007680ff0477ac */ /* 0x000ee40008000800 */
[----:B---3--:R-:W-:-:S05]  /*18a0*/  IMAD R14, R14, UR4, RZ ;  /* 0x000000040e0e7c24 */ /* 0x008fca000f8e02ff */
[----:B------:R-:W-:-:S04]  /*18b0*/  IADD3 R9, P4, PT, R14, UR12, RZ ;  /* 0x0000000c0e097c10 */ /* 0x000fc8000ff9e0ff */
[----:B------:R-:W-:Y:S02]  /*18c0*/  LEA.HI.X.SX32 R15, R14, UR13, 0x1, P4 ;  /* 0x0000000d0e0f7c11 */ /* 0x000fe4000a0f0eff */
[CC--:B0-----:R-:W-:Y:S02]  /*18d0*/  IADD3 R2, P4, PT, R10.reuse, R9.reuse, RZ ;  /* 0x000000090a027210 */ /* 0x0c1fe40007f9e0ff */
[----:B-1----:R-:W-:Y:S02]  /*18e0*/  IADD3 R4, P6, PT, R11, R9, RZ ;  /* 0x000000090b047210 */ /* 0x002fe40007fde0ff */
[----:B------:R-:W-:Y:S02]  /*18f0*/  LEA.HI.X.SX32 R3, R10, R15, 0x1, P4 ;  /* 0x0000000f0a037211 */ /* 0x000fe400020f0eff */
[-C--:B------:R-:W-:Y:S02]  /*1900*/  IADD3 R6, P5, PT, R12, R9.reuse, RZ ;  /* 0x000000090c067210 */ /* 0x080fe40007fbe0ff */
[----:B------:R-:W-:-:S02]  /*1910*/  IADD3 R8, P4, PT, R0, R9, RZ ;  /* 0x0000000900087210 */ /* 0x000fc40007f9e0ff */
[-C--:B------:R-:W-:Y:S02]  /*1920*/  LEA.HI.X.SX32 R5, R11, R15.reuse, 0x1, P6 ;  /* 0x0000000f0b057211 */ /* 0x080fe400030f0eff */
[C---:B--2---:R-:W-:Y:S02]  /*1930*/  PRMT R11, R17.reuse, 0x7770, RZ ;  /* 0x00007770110b7816 */ /* 0x044fe400000000ff */
[-C--:B------:R-:W-:Y:S02]  /*1940*/  LEA.HI.X.SX32 R7, R12, R15.reuse, 0x1, P5 ;  /* 0x0000000f0c077211 */ /* 0x080fe400028f0eff */
[----:B------:R-:W-:Y:S01]  /*1950*/  LEA.HI.X.SX32 R9, R0, R15, 0x1, P4 ;  /* 0x0000000f00097211 */ /* 0x000fe200020f0eff */
[----:B------:R0:W-:Y:S01]  /*1960*/  @P3 STG.E.U8 desc[UR8][R2.64], R11 ;  /* 0x0000000b02003986 */ /* 0x0001e2000c101108 */
[C---:B------:R-:W-:Y:S02]  /*1970*/  PRMT R13, R17.reuse, 0x7771, RZ ;  /* 0x00007771110d7816 */ /* 0x040fe400000000ff */
[----:B------:R-:W-:-:S02]  /*1980*/  PRMT R15, R17, 0x7772, RZ ;  /* 0x00007772110f7816 */ /* 0x000fc400000000ff */
[----:B------:R-:W-:Y:S01]  /*1990*/  PRMT R17, R17, 0x7773, RZ ;  /* 0x0000777311117816 */ /* 0x000fe200000000ff */
[----:B------:R0:W-:Y:S04]  /*19a0*/  @P2 STG.E.U8 desc[UR8][R4.64], R13 ;  /* 0x0000000d04002986 */ /* 0x0001e8000c101108 */
[----:B------:R0:W-:Y:S01]  /*19b0*/  @P1 STG.E.U8 desc[UR8][R6.64], R15 ;  /* 0x0000000f06001986 */ /* 0x0001e2000c101108 */
[----:B------:R-:W-:Y:S05]  /*19c0*/  @!P0 EXIT ;  /* 0x000000000000894d */ /* 0x000fea0003800000 */
[----:B------:R-:W-:Y:S01]  /*19d0*/  STG.E.U8 desc[UR8][R8.64], R17 ;  /* 0x0000001108007986 */ /* 0x000fe2000c101108 */
[----:B------:R-:W-:Y:S05]  /*19e0*/  EXIT ;  /* 0x000000000000794d */ /* 0x000fea0003800000 */
.L_x_2:
[----:B------:R-:W-:-:S00]  /*19f0*/  BRA `(.L_x_2) ;  /* 0xfffffffc00fc7947 */ /* 0x000fc0000383ffff */
[----:B------:R-:W-:-:S00]  /*1a00*/  NOP ;  /* 0x0000000000007918 */ /* 0x000fc00000000000 */
[----:B------:R-:W-:-:S00]  /*1a10*/  NOP ;  /* 0x0000000000007918 */ /* 0x000fc00000000000 */
[----:B------:R-:W-:-:S00]  /*1a20*/  NOP ;  /* 0x0000000000007918 */ /* 0x000fc00000000000 */
[----:B------:R-:W-:-:S00]  /*1a30*/  NOP ;  /* 0x0000000000007918 */ /* 0x000fc00000000000 */
[----:B------:R-:W-:-:S00]  /*1a40*/  NOP ;  /* 0x0000000000007918 */ /* 0x000fc00000000000 */
[----:B------:R-:W-:-:S00]  /*1a50*/  NOP ;  /* 0x0000000000007918 */ /* 0x000fc00000000000 */
[----:B------:R-:W-:-:S00]  /*1a60*/  NOP ;  /* 0x0000000000007918 */ /* 0x000fc00000000000 */
[----:B------:R-:W-:-:S00]  /*1a70*/  NOP ;  /* 0x0000000000007918 */ /* 0x000fc00000000000 */
.L_x_3:


//--------------------- .nv.shared.matmul_kernel  --------------------------
	.section	.nv.shared.matmul_kernel,"aw",@nobits
	.sectionflags	@""
	.align	16
	.zero		1024


//--------------------- .nv.shared.reserved.0     --------------------------
	.section	.nv.shared.reserved.0,"aw",@nobits
	.weak		__nv_reservedSMEM_offset_0_alias
	.size		__nv_reservedSMEM_offset_0_alias, 0, 64
	.other		__nv_reservedSMEM_offset_0_alias,@"STO_CUDA_RESERVED_SHARED STV_DEFAULT"
__nv_reservedSMEM_offset_0_alias:
	.zero		0
	.zero		64


//--------------------- .nv.constant0.matmul_kernel --------------------------
	.section	.nv.constant0.matmul_kernel,"a",@progbits
	.sectionflags	@""
	.align	4
.nv.constant0.matmul_kernel:
	.zero		976


//--------------------- SYMBOLS --------------------------

	.type		.nv.reservedSmem.offset0,@object
	.size		.nv.reservedSmem.offset0,0x4
	.type		.nv.reservedSmem.cap,@object
	.size		.nv.reservedSmem.cap,0x4
